//
// Generated by NVIDIA NVVM Compiler
//
// Compiler Build ID: CL-36424714
// Cuda compilation tools, release 13.0, V13.0.88
// Based on NVVM 20.0.0
//

.version 9.0
.target sm_100
.address_size 64

	// .globl	_Z10sgd_kernelPfS_S_yyyi

.visible .entry _Z10sgd_kernelPfS_S_yyyi(
	.param .u64 .ptr .align 1 _Z10sgd_kernelPfS_S_yyyi_param_0,
	.param .u64 .ptr .align 1 _Z10sgd_kernelPfS_S_yyyi_param_1,
	.param .u64 .ptr .align 1 _Z10sgd_kernelPfS_S_yyyi_param_2,
	.param .u64 _Z10sgd_kernelPfS_S_yyyi_param_3,
	.param .u64 _Z10sgd_kernelPfS_S_yyyi_param_4,
	.param .u64 _Z10sgd_kernelPfS_S_yyyi_param_5,
	.param .u32 _Z10sgd_kernelPfS_S_yyyi_param_6
)
{
	.reg .pred 	%p<22>;
	.reg .b32 	%r<10>;
	.reg .b32 	%f<143>;
	.reg .b64 	%rd<109>;

	ld.param.u64 	%rd41, [_Z10sgd_kernelPfS_S_yyyi_param_0];
	ld.param.u64 	%rd39, [_Z10sgd_kernelPfS_S_yyyi_param_1];
	ld.param.u64 	%rd42, [_Z10sgd_kernelPfS_S_yyyi_param_2];
	ld.param.u64 	%rd43, [_Z10sgd_kernelPfS_S_yyyi_param_3];
	ld.param.u64 	%rd40, [_Z10sgd_kernelPfS_S_yyyi_param_4];
	ld.param.u64 	%rd44, [_Z10sgd_kernelPfS_S_yyyi_param_5];
	ld.param.u32 	%r3, [_Z10sgd_kernelPfS_S_yyyi_param_6];
	cvta.to.global.u64 	%rd1, %rd42;
	cvta.to.global.u64 	%rd2, %rd41;
	mov.u32 	%r4, %ctaid.x;
	mov.u32 	%r5, %ntid.x;
	mov.u32 	%r6, %tid.x;
	mad.lo.s32 	%r7, %r4, %r5, %r6;
	cvt.u64.u32 	%rd3, %r7;
	mul.lo.s64 	%rd4, %rd44, %rd3;
	add.s64 	%rd45, %rd4, %rd44;
	min.u64 	%rd46, %rd45, %rd43;
	sub.s64 	%rd5, %rd46, %rd4;
	setp.ge.u64 	%p1, %rd4, %rd43;
	setp.lt.s32 	%p2, %r3, 1;
	or.pred  	%p3, %p1, %p2;
	@%p3 bra 	$L__BB0_29;
	mul.lo.s64 	%rd6, %rd40, %rd3;
	setp.eq.s64 	%p4, %rd40, 0;
	@%p4 bra 	$L__BB0_29;
	and.b64  	%rd7, %rd40, 7;
	add.s64 	%rd8, %rd7, -1;
	and.b64  	%rd9, %rd40, 3;
	add.s64 	%rd10, %rd9, -1;
	and.b64  	%rd11, %rd40, -8;
	and.b64  	%rd12, %rd40, 1;
	shl.b64 	%rd13, %rd40, 2;
	cvta.to.global.u64 	%rd14, %rd39;
	mov.b32 	%r9, 0;
$L__BB0_3:
	setp.eq.s64 	%p5, %rd5, 0;
	@%p5 bra 	$L__BB0_28;
	mov.b64 	%rd98, 0;
$L__BB0_5:
	setp.lt.u64 	%p6, %rd40, 8;
	add.s64 	%rd16, %rd98, %rd4;
	mul.lo.s64 	%rd17, %rd16, %rd40;
	mov.f32 	%f142, 0f00000000;
	mov.b64 	%rd103, 0;
	@%p6 bra 	$L__BB0_8;
	shl.b64 	%rd49, %rd6, 2;
	add.s64 	%rd50, %rd49, %rd1;
	add.s64 	%rd99, %rd50, 16;
	mad.lo.s64 	%rd51, %rd13, %rd16, %rd2;
	add.s64 	%rd100, %rd51, 16;
	mov.f32 	%f142, 0f00000000;
	mov.u64 	%rd101, %rd11;
$L__BB0_7:
	.pragma "nounroll";
	ld.global.f32 	%f17, [%rd100+-16];
	ld.global.f32 	%f18, [%rd99+-16];
	fma.rn.f32 	%f19, %f17, %f18, %f142;
	ld.global.f32 	%f20, [%rd100+-12];
	ld.global.f32 	%f21, [%rd99+-12];
	fma.rn.f32 	%f22, %f20, %f21, %f19;
	ld.global.f32 	%f23, [%rd100+-8];
	ld.global.f32 	%f24, [%rd99+-8];
	fma.rn.f32 	%f25, %f23, %f24, %f22;
	ld.global.f32 	%f26, [%rd100+-4];
	ld.global.f32 	%f27, [%rd99+-4];
	fma.rn.f32 	%f28, %f26, %f27, %f25;
	ld.global.f32 	%f29, [%rd100];
	ld.global.f32 	%f30, [%rd99];
	fma.rn.f32 	%f31, %f29, %f30, %f28;
	ld.global.f32 	%f32, [%rd100+4];
	ld.global.f32 	%f33, [%rd99+4];
	fma.rn.f32 	%f34, %f32, %f33, %f31;
	ld.global.f32 	%f35, [%rd100+8];
	ld.global.f32 	%f36, [%rd99+8];
	fma.rn.f32 	%f37, %f35, %f36, %f34;
	ld.global.f32 	%f38, [%rd100+12];
	ld.global.f32 	%f39, [%rd99+12];
	fma.rn.f32 	%f142, %f38, %f39, %f37;
	add.s64 	%rd101, %rd101, -8;
	add.s64 	%rd100, %rd100, 32;
	add.s64 	%rd99, %rd99, 32;
	setp.ne.s64 	%p7, %rd101, 0;
	mov.u64 	%rd103, %rd11;
	@%p7 bra 	$L__BB0_7;
$L__BB0_8:
	setp.eq.s64 	%p8, %rd7, 0;
	@%p8 bra 	$L__BB0_16;
	setp.lt.u64 	%p9, %rd8, 3;
	@%p9 bra 	$L__BB0_11;
	add.s64 	%rd52, %rd103, %rd17;
	shl.b64 	%rd53, %rd52, 2;
	add.s64 	%rd54, %rd2, %rd53;
	ld.global.f32 	%f41, [%rd54];
	add.s64 	%rd55, %rd103, %rd6;
	shl.b64 	%rd56, %rd55, 2;
	add.s64 	%rd57, %rd1, %rd56;
	ld.global.f32 	%f42, [%rd57];
	fma.rn.f32 	%f43, %f41, %f42, %f142;
	ld.global.f32 	%f44, [%rd54+4];
	ld.global.f32 	%f45, [%rd57+4];
	fma.rn.f32 	%f46, %f44, %f45, %f43;
	ld.global.f32 	%f47, [%rd54+8];
	ld.global.f32 	%f48, [%rd57+8];
	fma.rn.f32 	%f49, %f47, %f48, %f46;
	ld.global.f32 	%f50, [%rd54+12];
	ld.global.f32 	%f51, [%rd57+12];
	fma.rn.f32 	%f142, %f50, %f51, %f49;
	add.s64 	%rd103, %rd103, 4;
$L__BB0_11:
	setp.eq.s64 	%p10, %rd9, 0;
	@%p10 bra 	$L__BB0_16;
	setp.eq.s64 	%p11, %rd10, 0;
	@%p11 bra 	$L__BB0_14;
	add.s64 	%rd58, %rd103, %rd17;
	shl.b64 	%rd59, %rd58, 2;
	add.s64 	%rd60, %rd2, %rd59;
	ld.global.f32 	%f53, [%rd60];
	add.s64 	%rd61, %rd103, %rd6;
	shl.b64 	%rd62, %rd61, 2;
	add.s64 	%rd63, %rd1, %rd62;
	ld.global.f32 	%f54, [%rd63];
	fma.rn.f32 	%f55, %f53, %f54, %f142;
	ld.global.f32 	%f56, [%rd60+4];
	ld.global.f32 	%f57, [%rd63+4];
	fma.rn.f32 	%f142, %f56, %f57, %f55;
	add.s64 	%rd103, %rd103, 2;
$L__BB0_14:
	setp.eq.s64 	%p12, %rd12, 0;
	@%p12 bra 	$L__BB0_16;
	add.s64 	%rd64, %rd103, %rd17;
	shl.b64 	%rd65, %rd64, 2;
	add.s64 	%rd66, %rd2, %rd65;
	ld.global.f32 	%f58, [%rd66];
	add.s64 	%rd67, %rd103, %rd6;
	shl.b64 	%rd68, %rd67, 2;
	add.s64 	%rd69, %rd1, %rd68;
	ld.global.f32 	%f59, [%rd69];
	fma.rn.f32 	%f142, %f58, %f59, %f142;
$L__BB0_16:
	shl.b64 	%rd71, %rd16, 2;
	add.s64 	%rd72, %rd14, %rd71;
	ld.global.f32 	%f60, [%rd72];
	sub.f32 	%f13, %f142, %f60;
	mov.b64 	%rd107, 0;
	@%p6 bra 	$L__BB0_19;
	mov.b64 	%rd105, 0;
$L__BB0_18:
	.pragma "nounroll";
	add.s64 	%rd74, %rd105, %rd17;
	shl.b64 	%rd75, %rd74, 2;
	add.s64 	%rd76, %rd2, %rd75;
	ld.global.f32 	%f61, [%rd76];
	mul.f32 	%f62, %f13, %f61;
	mul.f32 	%f63, %f62, 0f3D4CCCCD;
	add.s64 	%rd77, %rd105, %rd6;
	shl.b64 	%rd78, %rd77, 2;
	add.s64 	%rd79, %rd1, %rd78;
	ld.global.f32 	%f64, [%rd79];
	sub.f32 	%f65, %f64, %f63;
	st.global.f32 	[%rd79], %f65;
	ld.global.f32 	%f66, [%rd76+4];
	mul.f32 	%f67, %f13, %f66;
	mul.f32 	%f68, %f67, 0f3D4CCCCD;
	ld.global.f32 	%f69, [%rd79+4];
	sub.f32 	%f70, %f69, %f68;
	st.global.f32 	[%rd79+4], %f70;
	ld.global.f32 	%f71, [%rd76+8];
	mul.f32 	%f72, %f13, %f71;
	mul.f32 	%f73, %f72, 0f3D4CCCCD;
	ld.global.f32 	%f74, [%rd79+8];
	sub.f32 	%f75, %f74, %f73;
	st.global.f32 	[%rd79+8], %f75;
	ld.global.f32 	%f76, [%rd76+12];
	mul.f32 	%f77, %f13, %f76;
	mul.f32 	%f78, %f77, 0f3D4CCCCD;
	ld.global.f32 	%f79, [%rd79+12];
	sub.f32 	%f80, %f79, %f78;
	st.global.f32 	[%rd79+12], %f80;
	ld.global.f32 	%f81, [%rd76+16];
	mul.f32 	%f82, %f13, %f81;
	mul.f32 	%f83, %f82, 0f3D4CCCCD;
	ld.global.f32 	%f84, [%rd79+16];
	sub.f32 	%f85, %f84, %f83;
	st.global.f32 	[%rd79+16], %f85;
	ld.global.f32 	%f86, [%rd76+20];
	mul.f32 	%f87, %f13, %f86;
	mul.f32 	%f88, %f87, 0f3D4CCCCD;
	ld.global.f32 	%f89, [%rd79+20];
	sub.f32 	%f90, %f89, %f88;
	st.global.f32 	[%rd79+20], %f90;
	ld.global.f32 	%f91, [%rd76+24];
	mul.f32 	%f92, %f13, %f91;
	mul.f32 	%f93, %f92, 0f3D4CCCCD;
	ld.global.f32 	%f94, [%rd79+24];
	sub.f32 	%f95, %f94, %f93;
	st.global.f32 	[%rd79+24], %f95;
	ld.global.f32 	%f96, [%rd76+28];
	mul.f32 	%f97, %f13, %f96;
	mul.f32 	%f98, %f97, 0f3D4CCCCD;
	ld.global.f32 	%f99, [%rd79+28];
	sub.f32 	%f100, %f99, %f98;
	st.global.f32 	[%rd79+28], %f100;
	add.s64 	%rd105, %rd105, 8;
	setp.ne.s64 	%p14, %rd105, %rd11;
	mov.u64 	%rd107, %rd11;
	@%p14 bra 	$L__BB0_18;
$L__BB0_19:
	@%p8 bra 	$L__BB0_27;
	setp.lt.u64 	%p16, %rd8, 3;
	@%p16 bra 	$L__BB0_22;
	add.s64 	%rd80, %rd107, %rd17;
	shl.b64 	%rd81, %rd80, 2;
	add.s64 	%rd82, %rd2, %rd81;
	ld.global.f32 	%f101, [%rd82];
	mul.f32 	%f102, %f13, %f101;
	mul.f32 	%f103, %f102, 0f3D4CCCCD;
	add.s64 	%rd83, %rd107, %rd6;
	shl.b64 	%rd84, %rd83, 2;
	add.s64 	%rd85, %rd1, %rd84;
	ld.global.f32 	%f104, [%rd85];
	sub.f32 	%f105, %f104, %f103;
	st.global.f32 	[%rd85], %f105;
	ld.global.f32 	%f106, [%rd82+4];
	mul.f32 	%f107, %f13, %f106;
	mul.f32 	%f108, %f107, 0f3D4CCCCD;
	ld.global.f32 	%f109, [%rd85+4];
	sub.f32 	%f110, %f109, %f108;
	st.global.f32 	[%rd85+4], %f110;
	ld.global.f32 	%f111, [%rd82+8];
	mul.f32 	%f112, %f13, %f111;
	mul.f32 	%f113, %f112, 0f3D4CCCCD;
	ld.global.f32 	%f114, [%rd85+8];
	sub.f32 	%f115, %f114, %f113;
	st.global.f32 	[%rd85+8], %f115;
	ld.global.f32 	%f116, [%rd82+12];
	mul.f32 	%f117, %f13, %f116;
	mul.f32 	%f118, %f117, 0f3D4CCCCD;
	ld.global.f32 	%f119, [%rd85+12];
	sub.f32 	%f120, %f119, %f118;
	st.global.f32 	[%rd85+12], %f120;
	add.s64 	%rd107, %rd107, 4;
$L__BB0_22:
	setp.eq.s64 	%p17, %rd9, 0;
	@%p17 bra 	$L__BB0_27;
	setp.eq.s64 	%p18, %rd10, 0;
	@%p18 bra 	$L__BB0_25;
	add.s64 	%rd86, %rd107, %rd17;
	shl.b64 	%rd87, %rd86, 2;
	add.s64 	%rd88, %rd2, %rd87;
	ld.global.f32 	%f121, [%rd88];
	mul.f32 	%f122, %f13, %f121;
	mul.f32 	%f123, %f122, 0f3D4CCCCD;
	add.s64 	%rd89, %rd107, %rd6;
	shl.b64 	%rd90, %rd89, 2;
	add.s64 	%rd91, %rd1, %rd90;
	ld.global.f32 	%f124, [%rd91];
	sub.f32 	%f125, %f124, %f123;
	st.global.f32 	[%rd91], %f125;
	ld.global.f32 	%f126, [%rd88+4];
	mul.f32 	%f127, %f13, %f126;
	mul.f32 	%f128, %f127, 0f3D4CCCCD;
	ld.global.f32 	%f129, [%rd91+4];
	sub.f32 	%f130, %f129, %f128;
	st.global.f32 	[%rd91+4], %f130;
	add.s64 	%rd107, %rd107, 2;
$L__BB0_25:
	setp.eq.s64 	%p19, %rd12, 0;
	@%p19 bra 	$L__BB0_27;
	add.s64 	%rd92, %rd107, %rd17;
	shl.b64 	%rd93, %rd92, 2;
	add.s64 	%rd94, %rd2, %rd93;
	ld.global.f32 	%f131, [%rd94];
	mul.f32 	%f132, %f13, %f131;
	add.s64 	%rd95, %rd107, %rd6;
	shl.b64 	%rd96, %rd95, 2;
	add.s64 	%rd97, %rd1, %rd96;
	ld.global.f32 	%f133, [%rd97];
	fma.rn.f32 	%f134, %f132, 0fBD4CCCCD, %f133;
	st.global.f32 	[%rd97], %f134;
$L__BB0_27:
	add.s64 	%rd98, %rd98, 1;
	setp.gt.u64 	%p20, %rd5, %rd98;
	@%p20 bra 	$L__BB0_5;
$L__BB0_28:
	add.s32 	%r9, %r9, 1;
	setp.ne.s32 	%p21, %r9, %r3;
	@%p21 bra 	$L__BB0_3;
$L__BB0_29:
	ret;

}


// ===== COMPILED SASS (sm_100) =====

	.target	sm_100

	.elftype	@"ET_EXEC"


//--------------------- .note.nv.tkinfo           --------------------------
	.section	.note.nv.tkinfo,"",@"SHT_NOTE"
	.sectionflags	@"SHF_NOTE_NV_TKINFO"
	.tkinfo
        /*0018*/ 	.word	0x00000002
        /*0030*/ 	.string	""
        /*0030*/ 	.string	"ptxas"
        /*0030*/ 	.string	"Cuda compilation tools, release 13.0, V13.0.88"
        /*0030*/ 	.string	"Build cuda_13.0.r13.0/compiler.36424714_0"
        /*0030*/ 	.string	"-arch sm_100 -m 64 "



//--------------------- .note.nv.cuinfo           --------------------------
	.section	.note.nv.cuinfo,"",@"SHT_NOTE"
	.sectionflags	@"SHF_NOTE_NV_CUINFO"
        /*0018*/ 	.short	0x0002
        /*001a*/ 	.short	0x0064
        /*001c*/ 	.short	0x0082
	.zero		2


//--------------------- .nv.info                  --------------------------
	.section	.nv.info,"",@"SHT_CUDA_INFO"
	.align	4


	//----- nvinfo : EIATTR_REGCOUNT
	.align		4
        /*0000*/ 	.byte	0x04, 0x2f
        /*0002*/ 	.short	(.L_1 - .L_0)
	.align		4
.L_0:
        /*0004*/ 	.word	index@(_Z10sgd_kernelPfS_S_yyyi)
        /*0008*/ 	.word	0x0000001f


	//----- nvinfo : EIATTR_FRAME_SIZE
	.align		4
.L_1:
        /*000c*/ 	.byte	0x04, 0x11
        /*000e*/ 	.short	(.L_3 - .L_2)
	.align		4
.L_2:
        /*0010*/ 	.word	index@(_Z10sgd_kernelPfS_S_yyyi)
        /*0014*/ 	.word	0x00000000


	//----- nvinfo : EIATTR_MIN_STACK_SIZE
	.align		4
.L_3:
        /*0018*/ 	.byte	0x04, 0x12
        /*001a*/ 	.short	(.L_5 - .L_4)
	.align		4
.L_4:
        /*001c*/ 	.word	index@(_Z10sgd_kernelPfS_S_yyyi)
        /*0020*/ 	.word	0x00000000
.L_5:


//--------------------- .nv.compat                --------------------------
	.section	.nv.compat,"",@"SHT_CUDA_COMPAT_INFO"
	.align	4
        /*0000*/ 	.byte	0x02, 0x09, 0x00, 0x00, 0x02, 0x02, 0x01, 0x00, 0x02, 0x05, 0x05, 0x00, 0x03, 0x07, 0x01, 0x01
        /*0010*/ 	.byte	0x02, 0x03, 0x00, 0x00, 0x02, 0x06, 0x01, 0x00, 0x04, 0x0b, 0x08, 0x00, 0x09, 0x00, 0x00, 0x00
        /*0020*/ 	.byte	0x00, 0x00, 0x00, 0x00


//--------------------- .nv.info._Z10sgd_kernelPfS_S_yyyi --------------------------
	.section	.nv.info._Z10sgd_kernelPfS_S_yyyi,"",@"SHT_CUDA_INFO"
	.sectionflags	@""
	.align	4


	//----- nvinfo : EIATTR_CUDA_API_VERSION
	.align		4
        /*0000*/ 	.byte	0x04, 0x37
        /*0002*/ 	.short	(.L_7 - .L_6)
.L_6:
        /*0004*/ 	.word	0x00000082


	//----- nvinfo : EIATTR_KPARAM_INFO
	.align		4
.L_7:
        /*0008*/ 	.byte	0x04, 0x17
        /*000a*/ 	.short	(.L_9 - .L_8)
.L_8:
        /*000c*/ 	.word	0x00000000
        /*0010*/ 	.short	0x0006
        /*0012*/ 	.short	0x0030
        /*0014*/ 	.byte	0x00, 0xf0, 0x11, 0x00


	//----- nvinfo : EIATTR_KPARAM_INFO
	.align		4
.L_9:
        /*0018*/ 	.byte	0x04, 0x17
        /*001a*/ 	.short	(.L_11 - .L_10)
.L_10:
        /*001c*/ 	.word	0x00000000
        /*0020*/ 	.short	0x0005
        /*0022*/ 	.short	0x0028
        /*0024*/ 	.byte	0x00, 0xf0, 0x21, 0x00


	//----- nvinfo : EIATTR_KPARAM_INFO
	.align		4
.L_11:
        /*0028*/ 	.byte	0x04, 0x17
        /*002a*/ 	.short	(.L_13 - .L_12)
.L_12:
        /*002c*/ 	.word	0x00000000
        /*0030*/ 	.short	0x0004
        /*0032*/ 	.short	0x0020
        /*0034*/ 	.byte	0x00, 0xf0, 0x21, 0x00


	//----- nvinfo : EIATTR_KPARAM_INFO
	.align		4
.L_13:
        /*0038*/ 	.byte	0x04, 0x17
        /*003a*/ 	.short	(.L_15 - .L_14)
.L_14:
        /*003c*/ 	.word	0x00000000
        /*0040*/ 	.short	0x0003
        /*0042*/ 	.short	0x0018
        /*0044*/ 	.byte	0x00, 0xf0, 0x21, 0x00


	//----- nvinfo : EIATTR_KPARAM_INFO
	.align		4
.L_15:
        /*0048*/ 	.byte	0x04, 0x17
        /*004a*/ 	.short	(.L_17 - .L_16)
.L_16:
        /*004c*/ 	.word	0x00000000
        /*0050*/ 	.short	0x0002
        /*0052*/ 	.short	0x0010
        /*0054*/ 	.byte	0x00, 0xf5, 0x21, 0x00


	//----- nvinfo : EIATTR_KPARAM_INFO
	.align		4
.L_17:
        /*0058*/ 	.byte	0x04, 0x17
        /*005a*/ 	.short	(.L_19 - .L_18)
.L_18:
        /*005c*/ 	.word	0x00000000
        /*0060*/ 	.short	0x0001
        /*0062*/ 	.short	0x0008
        /*0064*/ 	.byte	0x00, 0xf5, 0x21, 0x00


	//----- nvinfo : EIATTR_KPARAM_INFO
	.align		4
.L_19:
        /*0068*/ 	.byte	0x04, 0x17
        /*006a*/ 	.short	(.L_21 - .L_20)
.L_20:
        /*006c*/ 	.word	0x00000000
        /*0070*/ 	.short	0x0000
        /*0072*/ 	.short	0x0000
        /*0074*/ 	.byte	0x00, 0xf5, 0x21, 0x00


	//----- nvinfo : EIATTR_SPARSE_MMA_MASK
	.align		4
.L_21:
        /*0078*/ 	.byte	0x03, 0x50
        /*007a*/ 	.short	0x0000


	//----- nvinfo : EIATTR_MAXREG_COUNT
	.align		4
        /*007c*/ 	.byte	0x03, 0x1b
        /*007e*/ 	.short	0x00ff


	//----- nvinfo : EIATTR_MERCURY_ISA_VERSION
	.align		4
        /*0080*/ 	.byte	0x03, 0x5f
        /*0082*/ 	.short	0x0101


	//----- nvinfo : EIATTR_VRC_CTA_INIT_COUNT
	.align		4
        /*0084*/ 	.byte	0x02, 0x4a
	.zero		1
	.zero		1


	//----- nvinfo : EIATTR_EXIT_INSTR_OFFSETS
	.align		4
        /*0088*/ 	.byte	0x04, 0x1c
        /*008a*/ 	.short	(.L_23 - .L_22)


	//   ....[0]....
.L_22:
        /*008c*/ 	.word	0x00000130


	//   ....[1]....
        /*0090*/ 	.word	0x00000170


	//   ....[2]....
        /*0094*/ 	.word	0x00001790


	//----- nvinfo : EIATTR_CRS_STACK_SIZE
	.align		4
.L_23:
        /*0098*/ 	.byte	0x04, 0x1e
        /*009a*/ 	.short	(.L_25 - .L_24)
.L_24:
        /*009c*/ 	.word	0x00000000


	//----- nvinfo : EIATTR_CBANK_PARAM_SIZE
	.align		4
.L_25:
        /*00a0*/ 	.byte	0x03, 0x19
        /*00a2*/ 	.short	0x0034


	//----- nvinfo : EIATTR_PARAM_CBANK
	.align		4
        /*00a4*/ 	.byte	0x04, 0x0a
        /*00a6*/ 	.short	(.L_27 - .L_26)
	.align		4
.L_26:
        /*00a8*/ 	.word	index@(.nv.constant0._Z10sgd_kernelPfS_S_yyyi)
        /*00ac*/ 	.short	0x0380
        /*00ae*/ 	.short	0x0034


	//----- nvinfo : EIATTR_SW_WAR
	.align		4
.L_27:
        /*00b0*/ 	.byte	0x04, 0x36
        /*00b2*/ 	.short	(.L_29 - .L_28)
.L_28:
        /*00b4*/ 	.word	0x00000008
.L_29:


//--------------------- .nv.callgraph             --------------------------
	.section	.nv.callgraph,"",@"SHT_CUDA_CALLGRAPH"
	.align	4
	.sectionentsize	8
	.align		4
        /*0000*/ 	.word	0x00000000
	.align		4
        /*0004*/ 	.word	0xffffffff
	.align		4
        /*0008*/ 	.word	0x00000000
	.align		4
        /*000c*/ 	.word	0xfffffffe
	.align		4
        /*0010*/ 	.word	0x00000000
	.align		4
        /*0014*/ 	.word	0xfffffffd
	.align		4
        /*0018*/ 	.word	0x00000000
	.align		4
        /*001c*/ 	.word	0xfffffffc


//--------------------- .text._Z10sgd_kernelPfS_S_yyyi --------------------------
	.section	.text._Z10sgd_kernelPfS_S_yyyi,"ax",@progbits
	.align	128
        .global         _Z10sgd_kernelPfS_S_yyyi
        .type           _Z10sgd_kernelPfS_S_yyyi,@function
        .size           _Z10sgd_kernelPfS_S_yyyi,(.L_x_15 - _Z10sgd_kernelPfS_S_yyyi)
        .other          _Z10sgd_kernelPfS_S_yyyi,@"STO_CUDA_ENTRY STV_DEFAULT"
_Z10sgd_kernelPfS_S_yyyi:
.text._Z10sgd_kernelPfS_S_yyyi:
[----:B------:R-:W-:Y:S01]  /*0000*/  LDC R1, c[0x0][0x37c] ;  /* 0x0000df00ff017b82 */ /* 0x000fe20000000800 */
[----:B------:R-:W0:Y:S07]  /*0010*/  S2R R0, SR_TID.X ;  /* 0x0000000000007919 */ /* 0x000e2e0000002100 */
[----:B------:R-:W0:Y:S01]  /*0020*/  S2UR UR4, SR_CTAID.X ;  /* 0x00000000000479c3 */ /* 0x000e220000002500 */
[----:B------:R-:W1:Y:S01]  /*0030*/  LDCU.64 UR6, c[0x0][0x3a8] ;  /* 0x00007500ff0677ac */ /* 0x000e620008000a00 */
[----:B------:R-:W2:Y:S06]  /*0040*/  LDCU.64 UR8, c[0x0][0x398] ;  /* 0x00007300ff0877ac */ /* 0x000eac0008000a00 */
[----:B------:R-:W0:Y:S08]  /*0050*/  LDC R9, c[0x0][0x360] ;  /* 0x0000d800ff097b82 */ /* 0x000e300000000800 */
[----:B------:R-:W3:Y:S01]  /*0060*/  LDC R4, c[0x0][0x3b0] ;  /* 0x0000ec00ff047b82 */ /* 0x000ee20000000800 */
[----:B0-----:R-:W-:-:S04]  /*0070*/  IMAD R9, R9, UR4, R0 ;  /* 0x0000000409097c24 */ /* 0x001fc8000f8e0200 */
[----:B-1----:R-:W-:-:S04]  /*0080*/  IMAD.WIDE.U32 R2, R9, UR6, RZ ;  /* 0x0000000609027c25 */ /* 0x002fc8000f8e00ff */
[----:B------:R-:W-:Y:S01]  /*0090*/  IMAD R0, R9, UR7, R3 ;  /* 0x0000000709007c24 */ /* 0x000fe2000f8e0203 */
[----:B---3--:R-:W-:Y:S02]  /*00a0*/  ISETP.GE.AND P0, PT, R4, 0x1, PT ;  /* 0x000000010400780c */ /* 0x008fe40003f06270 */
[C---:B--2---:R-:W-:Y:S02]  /*00b0*/  ISETP.GE.U32.AND P2, PT, R2.reuse, UR8, PT ;  /* 0x0000000802007c0c */ /* 0x044fe4000bf46070 */
[----:B------:R-:W-:Y:S02]  /*00c0*/  IADD3 R5, P1, PT, R2, UR6, RZ ;  /* 0x0000000602057c10 */ /* 0x000fe4000ff3e0ff */
[C---:B------:R-:W-:Y:S02]  /*00d0*/  ISETP.GE.U32.OR.EX P0, PT, R0.reuse, UR9, !P0, P2 ;  /* 0x0000000900007c0c */ /* 0x040fe4000c706520 */
[----:B------:R-:W-:Y:S02]  /*00e0*/  IADD3.X R7, PT, PT, R0, UR7, RZ, P1, !PT ;  /* 0x0000000700077c10 */ /* 0x000fe40008ffe4ff */
[----:B------:R-:W-:-:S04]  /*00f0*/  ISETP.LT.U32.AND P1, PT, R5, UR8, PT ;  /* 0x0000000805007c0c */ /* 0x000fc8000bf21070 */
[----:B------:R-:W-:-:S04]  /*0100*/  ISETP.LT.U32.AND.EX P1, PT, R7, UR9, PT, P1 ;  /* 0x0000000907007c0c */ /* 0x000fc8000bf21110 */
[----:B------:R-:W-:Y:S02]  /*0110*/  SEL R5, R5, UR8, P1 ;  /* 0x0000000805057c07 */ /* 0x000fe40008800000 */
[----:B------:R-:W-:Y:S01]  /*0120*/  SEL R7, R7, UR9, P1 ;  /* 0x0000000907077c07 */ /* 0x000fe20008800000 */
[----:B------:R-:W-:Y:S06]  /*0130*/  @P0 EXIT ;  /* 0x000000000000094d */ /* 0x000fec0003800000 */
[----:B------:R-:W0:Y:S02]  /*0140*/  LDCU.64 UR6, c[0x0][0x3a0] ;  /* 0x00007400ff0677ac */ /* 0x000e240008000a00 */
[----:B0-----:R-:W-:-:S04]  /*0150*/  ISETP.NE.U32.AND P0, PT, RZ, UR6, PT ;  /* 0x00000006ff007c0c */ /* 0x001fc8000bf05070 */
[----:B------:R-:W-:-:S13]  /*0160*/  ISETP.NE.AND.EX P0, PT, RZ, UR7, PT, P0 ;  /* 0x00000007ff007c0c */ /* 0x000fda000bf05300 */
[----:B------:R-:W-:Y:S05]  /*0170*/  @!P0 EXIT ;  /* 0x000000000000894d */ /* 0x000fea0003800000 */
[----:B------:R-:W-:Y:S01]  /*0180*/  IADD3 R8, P0, PT, R5, -R2, RZ ;  /* 0x8000000205087210 */ /* 0x000fe20007f1e0ff */
[C---:B------:R-:W-:Y:S01]  /*0190*/  IMAD.WIDE.U32 R4, R9.reuse, UR6, RZ ;  /* 0x0000000609047c25 */ /* 0x040fe2000f8e00ff */
[----:B------:R-:W-:Y:S02]  /*01a0*/  ULOP3.LUT UR13, UR6, 0x7, URZ, 0xc0, !UPT ;  /* 0x00000007060d7892 */ /* 0x000fe4000f8ec0ff */
[----:B------:R-:W-:Y:S01]  /*01b0*/  ULOP3.LUT UR12, UR6, 0x3, URZ, 0xc0, !UPT ;  /* 0x00000003060c7892 */ /* 0x000fe2000f8ec0ff */
[----:B------:R-:W-:Y:S01]  /*01c0*/  IMAD R9, R9, UR7, R5 ;  /* 0x0000000709097c24 */ /* 0x000fe2000f8e0205 */
[----:B------:R-:W0:Y:S01]  /*01d0*/  LDCU.64 UR8, c[0x0][0x358] ;  /* 0x00006b00ff0877ac */ /* 0x000e220008000a00 */
[----:B------:R-:W-:Y:S01]  /*01e0*/  IMAD.X R10, R7, 0x1, ~R0, P0 ;  /* 0x00000001070a7824 */ /* 0x000fe200000e0e00 */
[----:B------:R-:W-:Y:S02]  /*01f0*/  ULOP3.LUT UR11, UR6, 0xfffffff8, URZ, 0xc0, !UPT ;  /* 0xfffffff8060b7892 */ /* 0x000fe4000f8ec0ff */
[----:B------:R-:W-:-:S02]  /*0200*/  ULOP3.LUT UR10, UR6, 0x1, URZ, 0xc0, !UPT ;  /* 0x00000001060a7892 */ /* 0x000fc4000f8ec0ff */
[----:B------:R-:W-:Y:S01]  /*0210*/  USHF.L.U32 UR5, UR6, 0x2, URZ ;  /* 0x0000000206057899 */ /* 0x000fe200080006ff */
[----:B------:R-:W-:-:S11]  /*0220*/  UMOV UR4, URZ ;  /* 0x000000ff00047c82 */ /* 0x000fd60008000000 */
.L_x_13:
[----:B-1----:R-:W1:Y:S01]  /*0230*/  LDCU UR6, c[0x0][0x3b0] ;  /* 0x00007600ff0677ac */ /* 0x002e620008000800 */
[----:B------:R-:W-:Y:S01]  /*0240*/  ISETP.NE.U32.AND P0, PT, R8, RZ, PT ;  /* 0x000000ff0800720c */ /* 0x000fe20003f05070 */
[----:B------:R-:W-:Y:S01]  /*0250*/  BSSY.RECONVERGENT B0, `(.L_x_0) ;  /* 0x0000152000007945 */ /* 0x000fe20003800200 */
[----:B------:R-:W-:Y:S02]  /*0260*/  UIADD3 UR4, UPT, UPT, UR4, 0x1, URZ ;  /* 0x0000000104047890 */ /* 0x000fe4000fffe0ff */
[----:B------:R-:W-:Y:S02]  /*0270*/  ISETP.NE.AND.EX P0, PT, R10, RZ, PT, P0 ;  /* 0x000000ff0a00720c */ /* 0x000fe40003f05300 */
[----:B-1----:R-:W-:-:S11]  /*0280*/  UISETP.NE.AND UP1, UPT, UR4, UR6, UPT ;  /* 0x000000060400728c */ /* 0x002fd6000bf25270 */
[----:B--23--:R-:W-:Y:S05]  /*0290*/  @!P0 BRA `(.L_x_1) ;  /* 0x0000001400348947 */ /* 0x00cfea0003800000 */
[----:B------:R-:W-:Y:S02]  /*02a0*/  HFMA2 R13, -RZ, RZ, 0, 0 ;  /* 0x00000000ff0d7431 */ /* 0x000fe400000001ff */
[----:B------:R-:W-:-:S07]  /*02b0*/  IMAD.MOV.U32 R11, RZ, RZ, RZ ;  /* 0x000000ffff0b7224 */ /* 0x000fce00078e00ff */
.L_x_12:
[----:B-12---:R-:W1:Y:S01]  /*02c0*/  LDC.64 R6, c[0x0][0x3a0] ;  /* 0x0000e800ff067b82 */ /* 0x006e620000000a00 */
[----:B------:R-:W-:Y:S02]  /*02d0*/  IADD3 R12, P1, PT, R11, R2, RZ ;  /* 0x000000020b0c7210 */ /* 0x000fe40007f3e0ff */
[----:B0--3--:R-:W-:Y:S01]  /*02e0*/  CS2R R14, SRZ ;  /* 0x00000000000e7805 */ /* 0x009fe2000001ff00 */
[----:B------:R-:W-:Y:S02]  /*02f0*/  IMAD.MOV.U32 R22, RZ, RZ, RZ ;  /* 0x000000ffff167224 */ /* 0x000fe400078e00ff */
[----:B------:R-:W-:Y:S01]  /*0300*/  IMAD.X R17, R13, 0x1, R0, P1 ;  /* 0x000000010d117824 */ /* 0x000fe200008e0600 */
[----:B-1----:R-:W-:-:S04]  /*0310*/  ISETP.GE.U32.AND P0, PT, R6, 0x8, PT ;  /* 0x000000080600780c */ /* 0x002fc80003f06070 */
[----:B------:R-:W-:-:S13]  /*0320*/  ISETP.GE.U32.AND.EX P0, PT, R7, RZ, PT, P0 ;  /* 0x000000ff0700720c */ /* 0x000fda0003f06100 */
[----:B------:R-:W-:Y:S05]  /*0330*/  @!P0 BRA `(.L_x_2) ;  /* 0x0000000000e48947 */ /* 0x000fea0003800000 */
[----:B------:R-:W1:Y:S01]  /*0340*/  LDCU.64 UR6, c[0x0][0x3a0] ;  /* 0x00007400ff0677ac */ /* 0x000e620008000a00 */
[----:B------:R-:W2:Y:S01]  /*0350*/  LDC.64 R14, c[0x0][0x380] ;  /* 0x0000e000ff0e7b82 */ /* 0x000ea20000000a00 */
[----:B------:R-:W-:Y:S01]  /*0360*/  IMAD.U32 R20, RZ, RZ, UR11 ;  /* 0x0000000bff147e24 */ /* 0x000fe2000f8e00ff */
[----:B------:R-:W3:Y:S01]  /*0370*/  LDCU.64 UR14, c[0x0][0x390] ;  /* 0x00007200ff0e77ac */ /* 0x000ee20008000a00 */
[----:B-1----:R-:W-:Y:S01]  /*0380*/  USHF.L.U64.HI UR6, UR6, 0x2, UR7 ;  /* 0x0000000206067899 */ /* 0x002fe20008010207 */
[----:B------:R-:W1:Y:S01]  /*0390*/  LDCU UR7, c[0x0][0x3a4] ;  /* 0x00007480ff0777ac */ /* 0x000e620008000800 */
[----:B---3--:R-:W-:-:S04]  /*03a0*/  LEA R22, P1, R4, UR14, 0x2 ;  /* 0x0000000e04167c11 */ /* 0x008fc8000f8210ff */
[C---:B------:R-:W-:Y:S02]  /*03b0*/  IMAD R16, R12.reuse, UR6, RZ ;  /* 0x000000060c107c24 */ /* 0x040fe4000f8e02ff */
[----:B--2---:R-:W-:Y:S01]  /*03c0*/  IMAD.WIDE.U32 R14, R12, UR5, R14 ;  /* 0x000000050c0e7c25 */ /* 0x004fe2000f8e000e */
[----:B------:R-:W-:Y:S02]  /*03d0*/  IADD3 R22, P2, PT, R22, 0x10, RZ ;  /* 0x0000001016167810 */ /* 0x000fe40007f5e0ff */
[----:B------:R-:W-:Y:S01]  /*03e0*/  LEA.HI.X R23, R4, UR15, R9, 0x2, P1 ;  /* 0x0000000f04177c11 */ /* 0x000fe200088f1409 */
[----:B------:R-:W-:Y:S01]  /*03f0*/  IMAD R17, R17, UR5, R16 ;  /* 0x0000000511117c24 */ /* 0x000fe2000f8e0210 */
[----:B------:R-:W-:Y:S01]  /*0400*/  IADD3 R21, P3, PT, R14, 0x10, RZ ;  /* 0x000000100e157810 */ /* 0x000fe20007f7e0ff */
[----:B------:R-:W-:Y:S02]  /*0410*/  IMAD.MOV.U32 R14, RZ, RZ, RZ ;  /* 0x000000ffff0e7224 */ /* 0x000fe400078e00ff */
[----:B------:R-:W-:Y:S01]  /*0420*/  IMAD.X R23, RZ, RZ, R23, P2 ;  /* 0x000000ffff177224 */ /* 0x000fe200010e0617 */
[----:B------:R-:W-:-:S02]  /*0430*/  IADD3.X R26, PT, PT, R15, R17, RZ, P3, !PT ;  /* 0x000000110f1a7210 */ /* 0x000fc40001ffe4ff */
[----:B-1----:R-:W-:-:S07]  /*0440*/  MOV R15, UR7 ;  /* 0x00000007000f7c02 */ /* 0x002fce0008000f00 */
.L_x_3:
[----:B------:R-:W-:Y:S01]  /*0450*/  MOV R16, R22 ;  /* 0x0000001600107202 */ /* 0x000fe20000000f00 */
[----:B------:R-:W-:Y:S01]  /*0460*/  IMAD.MOV.U32 R17, RZ, RZ, R23 ;  /* 0x000000ffff117224 */ /* 0x000fe200078e0017 */
[----:B------:R-:W-:Y:S01]  /*0470*/  MOV R18, R21 ;  /* 0x0000001500127202 */ /* 0x000fe20000000f00 */
[----:B------:R-:W-:-:S03]  /*0480*/  IMAD.MOV.U32 R19, RZ, RZ, R26 ;  /* 0x000000ffff137224 */ /* 0x000fc600078e001a */
[----:B0-----:R-:W2:Y:S04]  /*0490*/  LDG.E R24, desc[UR8][R16.64+-0x10] ;  /* 0xfffff00810187981 */ /* 0x001ea8000c1e1900 */
[----:B------:R-:W2:Y:S04]  /*04a0*/  LDG.E R23, desc[UR8][R18.64+-0x10] ;  /* 0xfffff00812177981 */ /* 0x000ea8000c1e1900 */
[----:B------:R-:W3:Y:S04]  /*04b0*/  LDG.E R25, desc[UR8][R18.64+-0xc] ;  /* 0xfffff40812197981 */ /* 0x000ee8000c1e1900 */
[----:B------:R-:W3:Y:S04]  /*04c0*/  LDG.E R26, desc[UR8][R16.64+-0xc] ;  /* 0xfffff408101a7981 */ /* 0x000ee8000c1e1900 */
[----:B------:R-:W4:Y:S04]  /*04d0*/  LDG.E R21, desc[UR8][R18.64+-0x8] ;  /* 0xfffff80812157981 */ /* 0x000f28000c1e1900 */
[----:B------:R-:W4:Y:S01]  /*04e0*/  LDG.E R22, desc[UR8][R16.64+-0x8] ;  /* 0xfffff80810167981 */ /* 0x000f22000c1e1900 */
[----:B--2---:R-:W-:-:S03]  /*04f0*/  FFMA R24, R23, R24, R14 ;  /* 0x0000001817187223 */ /* 0x004fc6000000000e */
[----:B------:R-:W2:Y:S04]  /*0500*/  LDG.E R14, desc[UR8][R18.64+-0x4] ;  /* 0xfffffc08120e7981 */ /* 0x000ea8000c1e1900 */
[----:B------:R-:W2:Y:S01]  /*0510*/  LDG.E R23, desc[UR8][R16.64+-0x4] ;  /* 0xfffffc0810177981 */ /* 0x000ea2000c1e1900 */
[----:B---3--:R-:W-:-:S03]  /*0520*/  FFMA R26, R25, R26, R24 ;  /* 0x0000001a191a7223 */ /* 0x008fc60000000018 */
[----:B------:R-:W3:Y:S04]  /*0530*/  LDG.E R24, desc[UR8][R18.64] ;  /* 0x0000000812187981 */ /* 0x000ee8000c1e1900 */
[----:B------:R-:W3:Y:S01]  /*0540*/  LDG.E R25, desc[UR8][R16.64] ;  /* 0x0000000810197981 */ /* 0x000ee2000c1e1900 */
[----:B----4-:R-:W-:-:S03]  /*0550*/  FFMA R27, R21, R22, R26 ;  /* 0x00000016151b7223 */ /* 0x010fc6000000001a */
[----:B------:R-:W4:Y:S04]  /*0560*/  LDG.E R21, desc[UR8][R18.64+0x4] ;  /* 0x0000040812157981 */ /* 0x000f28000c1e1900 */
[----:B------:R-:W4:Y:S01]  /*0570*/  LDG.E R22, desc[UR8][R16.64+0x4] ;  /* 0x0000040810167981 */ /* 0x000f22000c1e1900 */
[----:B------:R-:W-:Y:S01]  /*0580*/  IADD3 R20, P1, PT, R20, -0x8, RZ ;  /* 0xfffffff814147810 */ /* 0x000fe20007f3e0ff */
[----:B--2---:R-:W-:Y:S02]  /*0590*/  FFMA R27, R14, R23, R27 ;  /* 0x000000170e1b7223 */ /* 0x004fe4000000001b */
[----:B------:R-:W2:Y:S04]  /*05a0*/  LDG.E R14, desc[UR8][R18.64+0x8] ;  /* 0x00000808120e7981 */ /* 0x000ea8000c1e1900 */
[----:B------:R-:W2:Y:S01]  /*05b0*/  LDG.E R23, desc[UR8][R16.64+0x8] ;  /* 0x0000080810177981 */ /* 0x000ea2000c1e1900 */
[----:B---3--:R-:W-:-:S03]  /*05c0*/  FFMA R26, R24, R25, R27 ;  /* 0x00000019181a7223 */ /* 0x008fc6000000001b */
[----:B------:R-:W3:Y:S04]  /*05d0*/  LDG.E R25, desc[UR8][R18.64+0xc] ;  /* 0x00000c0812197981 */ /* 0x000ee8000c1e1900 */
[----:B------:R-:W3:Y:S01]  /*05e0*/  LDG.E R24, desc[UR8][R16.64+0xc] ;  /* 0x00000c0810187981 */ /* 0x000ee2000c1e1900 */
[----:B------:R-:W-:Y:S02]  /*05f0*/  IADD3.X R15, PT, PT, R15, -0x1, RZ, P1, !PT ;  /* 0xffffffff0f0f7810 */ /* 0x000fe40000ffe4ff */
[----:B------:R-:W-:-:S04]  /*0600*/  ISETP.NE.U32.AND P1, PT, R20, RZ, PT ;  /* 0x000000ff1400720c */ /* 0x000fc80003f25070 */
[----:B------:R-:W-:Y:S01]  /*0610*/  ISETP.NE.AND.EX P1, PT, R15, RZ, PT, P1 ;  /* 0x000000ff0f00720c */ /* 0x000fe20003f25310 */
[----:B----4-:R-:W-:Y:S01]  /*0620*/  FFMA R21, R21, R22, R26 ;  /* 0x0000001615157223 */ /* 0x010fe2000000001a */
[----:B------:R-:W-:-:S03]  /*0630*/  IADD3 R22, P3, PT, R16, 0x20, RZ ;  /* 0x0000002010167810 */ /* 0x000fc60007f7e0ff */
[----:B--2---:R-:W-:Y:S01]  /*0640*/  FFMA R14, R14, R23, R21 ;  /* 0x000000170e0e7223 */ /* 0x004fe20000000015 */
[----:B------:R-:W-:Y:S01]  /*0650*/  IADD3 R21, P2, PT, R18, 0x20, RZ ;  /* 0x0000002012157810 */ /* 0x000fe20007f5e0ff */
[----:B------:R-:W-:-:S03]  /*0660*/  IMAD.X R23, RZ, RZ, R17, P3 ;  /* 0x000000ffff177224 */ /* 0x000fc600018e0611 */
[----:B------:R-:W-:Y:S01]  /*0670*/  IADD3.X R26, PT, PT, RZ, R19, RZ, P2, !PT ;  /* 0x00000013ff1a7210 */ /* 0x000fe200017fe4ff */
[----:B---3--:R-:W-:Y:S02]  /*0680*/  FFMA R14, R25, R24, R14 ;  /* 0x00000018190e7223 */ /* 0x008fe4000000000e */
[----:B------:R-:W-:Y:S06]  /*0690*/  @P1 BRA `(.L_x_3) ;  /* 0xfffffffc006c1947 */ /* 0x000fec000383ffff */
[----:B------:R-:W0:Y:S01]  /*06a0*/  LDCU UR6, c[0x0][0x3a4] ;  /* 0x00007480ff0677ac */ /* 0x000e220008000800 */
[----:B------:R-:W-:Y:S01]  /*06b0*/  MOV R22, UR11 ;  /* 0x0000000b00167c02 */ /* 0x000fe20008000f00 */
[----:B0-----:R-:W-:-:S07]  /*06c0*/  IMAD.U32 R15, RZ, RZ, UR6 ;  /* 0x00000006ff0f7e24 */ /* 0x001fce000f8e00ff */
.L_x_2:
[----:B------:R-:W-:-:S04]  /*06d0*/  ISETP.NE.U32.AND P1, PT, RZ, UR13, PT ;  /* 0x0000000dff007c0c */ /* 0x000fc8000bf25070 */
[----:B------:R-:W-:-:S13]  /*06e0*/  ISETP.NE.AND.EX P1, PT, RZ, RZ, PT, P1 ;  /* 0x000000ffff00720c */ /* 0x000fda0003f25310 */
[----:B------:R-:W-:Y:S05]  /*06f0*/  @!P1 BRA `(.L_x_4) ;  /* 0x0000000400589947 */ /* 0x000fea0003800000 */
[----:B------:R-:W-:Y:S02]  /*0700*/  UIADD3 UR6, UP0, UPT, UR13, -0x1, URZ ;  /* 0xffffffff0d067890 */ /* 0x000fe4000ff1e0ff */
[----:B------:R-:W-:Y:S02]  /*0710*/  UISETP.NE.U32.AND UP2, UPT, UR12, URZ, UPT ;  /* 0x000000ff0c00728c */ /* 0x000fe4000bf45070 */
[----:B------:R-:W-:Y:S02]  /*0720*/  UIADD3.X UR7, UPT, UPT, URZ, -0x1, URZ, UP0, !UPT ;  /* 0xffffffffff077890 */ /* 0x000fe400087fe4ff */
[----:B------:R-:W-:Y:S02]  /*0730*/  UISETP.GE.U32.AND UP0, UPT, UR6, 0x3, UPT ;  /* 0x000000030600788c */ /* 0x000fe4000bf06070 */
[----:B------:R-:W-:Y:S02]  /*0740*/  UISETP.NE.AND.EX UP2, UPT, URZ, URZ, UPT, UP2 ;  /* 0x000000ffff00728c */ /* 0x000fe4000bf45320 */
[----:B------:R-:W-:-:S09]  /*0750*/  UISETP.GE.U32.AND.EX UP0, UPT, UR7, URZ, UPT, UP0 ;  /* 0x000000ff0700728c */ /* 0x000fd2000bf06100 */
[----:B------:R-:W-:Y:S05]  /*0760*/  BRA.U !UP0, `(.L_x_5) ;  /* 0x0000000108747547 */ /* 0x000fea000b800000 */
[----:B------:R-:W1:Y:S01]  /*0770*/  LDCU.64 UR14, c[0x0][0x390] ;  /* 0x00007200ff0e77ac */ /* 0x000e620008000a00 */
[----:B------:R-:W-:Y:S01]  /*0780*/  IADD3 RZ, P2, PT, R11, R2, RZ ;  /* 0x000000020bff7210 */ /* 0x000fe20007f5e0ff */
[----:B------:R-:W-:Y:S01]  /*0790*/  IMAD.MOV.U32 R23, RZ, RZ, R15 ;  /* 0x000000ffff177224 */ /* 0x000fe200078e000f */
[----:B------:R-:W2:Y:S02]  /*07a0*/  LDCU.64 UR6, c[0x0][0x380] ;  /* 0x00007000ff0677ac */ /* 0x000ea40008000a00 */
[----:B------:R-:W-:Y:S02]  /*07b0*/  IADD3.X R17, PT, PT, R13, R0, RZ, P2, !PT ;  /* 0x000000000d117210 */ /* 0x000fe400017fe4ff */
[----:B------:R-:W-:-:S03]  /*07c0*/  IADD3 R19, P2, PT, R22, R4, RZ ;  /* 0x0000000416137210 */ /* 0x000fc60007f5e0ff */
[-C--:B------:R-:W-:Y:S01]  /*07d0*/  IMAD R18, R17, R6.reuse, RZ ;  /* 0x0000000611127224 */ /* 0x080fe200078e02ff */
[----:B------:R-:W-:Y:S01]  /*07e0*/  IADD3.X R24, PT, PT, R15, R9, RZ, P2, !PT ;  /* 0x000000090f187210 */ /* 0x000fe200017fe4ff */
[----:B------:R-:W-:-:S04]  /*07f0*/  IMAD.WIDE.U32 R16, R12, R6, R22 ;  /* 0x000000060c107225 */ /* 0x000fc800078e0016 */
[----:B------:R-:W-:Y:S01]  /*0800*/  IMAD R21, R12, R7, R18 ;  /* 0x000000070c157224 */ /* 0x000fe200078e0212 */
[----:B-1----:R-:W-:-:S03]  /*0810*/  LEA R18, P3, R19, UR14, 0x2 ;  /* 0x0000000e13127c11 */ /* 0x002fc6000f8610ff */
[----:B------:R-:W-:Y:S01]  /*0820*/  IMAD.IADD R17, R17, 0x1, R21 ;  /* 0x0000000111117824 */ /* 0x000fe200078e0215 */
[C---:B--2---:R-:W-:Y:S02]  /*0830*/  LEA R20, P2, R16.reuse, UR6, 0x2 ;  /* 0x0000000610147c11 */ /* 0x044fe4000f8410ff */
[----:B------:R-:W-:Y:S02]  /*0840*/  LEA.HI.X R19, R19, UR15, R24, 0x2, P3 ;  /* 0x0000000f13137c11 */ /* 0x000fe400098f1418 */
[----:B------:R-:W-:-:S03]  /*0850*/  LEA.HI.X R21, R16, UR7, R17, 0x2, P2 ;  /* 0x0000000710157c11 */ /* 0x000fc600090f1411 */
[----:B0-----:R-:W2:Y:S04]  /*0860*/  LDG.E R23, desc[UR8][R18.64] ;  /* 0x0000000812177981 */ /* 0x001ea8000c1e1900 */
[----:B------:R-:W2:Y:S04]  /*0870*/  LDG.E R17, desc[UR8][R20.64] ;  /* 0x0000000814117981 */ /* 0x000ea8000c1e1900 */
[----:B------:R-:W3:Y:S04]  /*0880*/  LDG.E R25, desc[UR8][R18.64+0x4] ;  /* 0x0000040812197981 */ /* 0x000ee8000c1e1900 */
[----:B------:R-:W3:Y:S04]  /*0890*/  LDG.E R24, desc[UR8][R20.64+0x4] ;  /* 0x0000040814187981 */ /* 0x000ee8000c1e1900 */
[----:B------:R-:W4:Y:S04]  /*08a0*/  LDG.E R16, desc[UR8][R18.64+0x8] ;  /* 0x0000080812107981 */ /* 0x000f28000c1e1900 */
[----:B------:R-:W4:Y:S04]  /*08b0*/  LDG.E R26, desc[UR8][R20.64+0x8] ;  /* 0x00000808141a7981 */ /* 0x000f28000c1e1900 */
[----:B------:R-:W5:Y:S04]  /*08c0*/  LDG.E R28, desc[UR8][R18.64+0xc] ;  /* 0x00000c08121c7981 */ /* 0x000f68000c1e1900 */
[----:B------:R-:W5:Y:S01]  /*08d0*/  LDG.E R27, desc[UR8][R20.64+0xc] ;  /* 0x00000c08141b7981 */ /* 0x000f62000c1e1900 */
[----:B------:R-:W-:-:S04]  /*08e0*/  IADD3 R22, P2, PT, R22, 0x4, RZ ;  /* 0x0000000416167810 */ /* 0x000fc80007f5e0ff */
[----:B------:R-:W-:Y:S01]  /*08f0*/  IADD3.X R15, PT, PT, RZ, R15, RZ, P2, !PT ;  /* 0x0000000fff0f7210 */ /* 0x000fe200017fe4ff */
[----:B--2---:R-:W-:-:S04]  /*0900*/  FFMA R17, R17, R23, R14 ;  /* 0x0000001711117223 */ /* 0x004fc8000000000e */
[----:B---3--:R-:W-:-:S04]  /*0910*/  FFMA R17, R24, R25, R17 ;  /* 0x0000001918117223 */ /* 0x008fc80000000011 */
[----:B----4-:R-:W-:-:S04]  /*0920*/  FFMA R16, R26, R16, R17 ;  /* 0x000000101a107223 */ /* 0x010fc80000000011 */
[----:B-----5:R-:W-:-:S07]  /*0930*/  FFMA R14, R27, R28, R16 ;  /* 0x0000001c1b0e7223 */ /* 0x020fce0000000010 */
.L_x_5:
[----:B------:R-:W-:Y:S05]  /*0940*/  BRA.U !UP2, `(.L_x_4) ;  /* 0x000000010ac47547 */ /* 0x000fea000b800000 */
[----:B------:R-:W-:Y:S02]  /*0950*/  UIADD3 UR6, UP0, UPT, UR12, -0x1, URZ ;  /* 0xffffffff0c067890 */ /* 0x000fe4000ff1e0ff */
[----:B------:R-:W-:Y:S02]  /*0960*/  UISETP.NE.U32.AND UP2, UPT, UR10, URZ, UPT ;  /* 0x000000ff0a00728c */ /* 0x000fe4000bf45070 */
[----:B------:R-:W-:Y:S02]  /*0970*/  UIADD3.X UR7, UPT, UPT, URZ, -0x1, URZ, UP0, !UPT ;  /* 0xffffffffff077890 */ /* 0x000fe400087fe4ff */
[----:B------:R-:W-:Y:S02]  /*0980*/  UISETP.NE.U32.AND UP0, UPT, UR6, URZ, UPT ;  /* 0x000000ff0600728c */ /* 0x000fe4000bf05070 */
[----:B------:R-:W-:Y:S02]  /*0990*/  UISETP.NE.AND.EX UP2, UPT, URZ, URZ, UPT, UP2 ;  /* 0x000000ffff00728c */ /* 0x000fe4000bf45320 */
[----:B------:R-:W-:-:S09]  /*09a0*/  UISETP.NE.AND.EX UP0, UPT, UR7, URZ, UPT, UP0 ;  /* 0x000000ff0700728c */ /* 0x000fd2000bf05300 */
[----:B------:R-:W-:Y:S05]  /*09b0*/  BRA.U !UP0, `(.L_x_6) ;  /* 0x00000001085c7547 */ /* 0x000fea000b800000 */
[----:B------:R-:W1:Y:S01]  /*09c0*/  LDCU.64 UR14, c[0x0][0x390] ;  /* 0x00007200ff0e77ac */ /* 0x000e620008000a00 */
[----:B------:R-:W-:Y:S02]  /*09d0*/  IADD3 RZ, P2, PT, R11, R2, RZ ;  /* 0x000000020bff7210 */ /* 0x000fe40007f5e0ff */
[----:B------:R-:W-:Y:S01]  /*09e0*/  MOV R23, R15 ;  /* 0x0000000f00177202 */ /* 0x000fe20000000f00 */
[----:B------:R-:W2:Y:S02]  /*09f0*/  LDCU.64 UR6, c[0x0][0x380] ;  /* 0x00007000ff0677ac */ /* 0x000ea40008000a00 */
[----:B------:R-:W-:Y:S01]  /*0a00*/  IMAD.X R17, R13, 0x1, R0, P2 ;  /* 0x000000010d117824 */ /* 0x000fe200010e0600 */
[----:B------:R-:W-:-:S03]  /*0a10*/  IADD3 R21, P2, PT, R22, R4, RZ ;  /* 0x0000000416157210 */ /* 0x000fc60007f5e0ff */
[-C--:B------:R-:W-:Y:S02]  /*0a20*/  IMAD R18, R17, R6.reuse, RZ ;  /* 0x0000000611127224 */ /* 0x080fe400078e02ff */
[----:B------:R-:W-:-:S04]  /*0a30*/  IMAD.WIDE.U32 R16, R12, R6, R22 ;  /* 0x000000060c107225 */ /* 0x000fc800078e0016 */
[----:B------:R-:W-:Y:S02]  /*0a40*/  IMAD R19, R12, R7, R18 ;  /* 0x000000070c137224 */ /* 0x000fe400078e0212 */
[----:B------:R-:W-:Y:S01]  /*0a50*/  IMAD.X R24, R15, 0x1, R9, P2 ;  /* 0x000000010f187824 */ /* 0x000fe200010e0609 */
[----:B-1----:R-:W-:Y:S02]  /*0a60*/  LEA R18, P3, R21, UR14, 0x2 ;  /* 0x0000000e15127c11 */ /* 0x002fe4000f8610ff */
[----:B------:R-:W-:Y:S02]  /*0a70*/  IADD3 R17, PT, PT, R17, R19, RZ ;  /* 0x0000001311117210 */ /* 0x000fe40007ffe0ff */
[C---:B--2---:R-:W-:Y:S02]  /*0a80*/  LEA R20, P2, R16.reuse, UR6, 0x2 ;  /* 0x0000000610147c11 */ /* 0x044fe4000f8410ff */
[----:B------:R-:W-:Y:S02]  /*0a90*/  LEA.HI.X R19, R21, UR15, R24, 0x2, P3 ;  /* 0x0000000f15137c11 */ /* 0x000fe400098f1418 */
[----:B------:R-:W-:-:S03]  /*0aa0*/  LEA.HI.X R21, R16, UR7, R17, 0x2, P2 ;  /* 0x0000000710157c11 */ /* 0x000fc600090f1411 */
[----:B0-----:R-:W2:Y:S04]  /*0ab0*/  LDG.E R16, desc[UR8][R18.64] ;  /* 0x0000000812107981 */ /* 0x001ea8000c1e1900 */
[----:B------:R-:W2:Y:S04]  /*0ac0*/  LDG.E R17, desc[UR8][R20.64] ;  /* 0x0000000814117981 */ /* 0x000ea8000c1e1900 */
[----:B------:R-:W3:Y:S04]  /*0ad0*/  LDG.E R24, desc[UR8][R18.64+0x4] ;  /* 0x0000040812187981 */ /* 0x000ee8000c1e1900 */
[----:B------:R-:W3:Y:S01]  /*0ae0*/  LDG.E R23, desc[UR8][R20.64+0x4] ;  /* 0x0000040814177981 */ /* 0x000ee2000c1e1900 */
[----:B------:R-:W-:-:S05]  /*0af0*/  IADD3 R22, P2, PT, R22, 0x2, RZ ;  /* 0x0000000216167810 */ /* 0x000fca0007f5e0ff */
[----:B------:R-:W-:Y:S02]  /*0b00*/  IMAD.X R15, RZ, RZ, R15, P2 ;  /* 0x000000ffff0f7224 */ /* 0x000fe400010e060f */
[----:B--2---:R-:W-:-:S04]  /*0b10*/  FFMA R14, R17, R16, R14 ;  /* 0x00000010110e7223 */ /* 0x004fc8000000000e */
[----:B---3--:R-:W-:-:S07]  /*0b20*/  FFMA R14, R23, R24, R14 ;  /* 0x00000018170e7223 */ /* 0x008fce000000000e */
.L_x_6:
[----:B------:R-:W-:Y:S05]  /*0b30*/  BRA.U !UP2, `(.L_x_4) ;  /* 0x000000010a487547 */ /* 0x000fea000b800000 */
[----:B------:R-:W1:Y:S01]  /*0b40*/  LDCU.64 UR14, c[0x0][0x390] ;  /* 0x00007200ff0e77ac */ /* 0x000e620008000a00 */
[----:B------:R-:W-:Y:S01]  /*0b50*/  IADD3 RZ, P2, PT, R11, R2, RZ ;  /* 0x000000020bff7210 */ /* 0x000fe20007f5e0ff */
[----:B------:R-:W-:Y:S01]  /*0b60*/  IMAD.MOV.U32 R23, RZ, RZ, R15 ;  /* 0x000000ffff177224 */ /* 0x000fe200078e000f */
[----:B------:R-:W2:Y:S02]  /*0b70*/  LDCU.64 UR6, c[0x0][0x380] ;  /* 0x00007000ff0677ac */ /* 0x000ea40008000a00 */
[----:B------:R-:W-:Y:S02]  /*0b80*/  IADD3.X R17, PT, PT, R13, R0, RZ, P2, !PT ;  /* 0x000000000d117210 */ /* 0x000fe400017fe4ff */
[----:B------:R-:W-:-:S03]  /*0b90*/  IADD3 R19, P2, PT, R22, R4, RZ ;  /* 0x0000000416137210 */ /* 0x000fc60007f5e0ff */
[-C--:B------:R-:W-:Y:S02]  /*0ba0*/  IMAD R18, R17, R6.reuse, RZ ;  /* 0x0000000611127224 */ /* 0x080fe400078e02ff */
[----:B------:R-:W-:Y:S01]  /*0bb0*/  IMAD.WIDE.U32 R16, R12, R6, R22 ;  /* 0x000000060c107225 */ /* 0x000fe200078e0016 */
[----:B------:R-:W-:-:S03]  /*0bc0*/  IADD3.X R22, PT, PT, R15, R9, RZ, P2, !PT ;  /* 0x000000090f167210 */ /* 0x000fc600017fe4ff */
[----:B------:R-:W-:Y:S01]  /*0bd0*/  IMAD R21, R12, R7, R18 ;  /* 0x000000070c157224 */ /* 0x000fe200078e0212 */
[----:B-1----:R-:W-:-:S03]  /*0be0*/  LEA R20, P3, R19, UR14, 0x2 ;  /* 0x0000000e13147c11 */ /* 0x002fc6000f8610ff */
[----:B------:R-:W-:Y:S01]  /*0bf0*/  IMAD.IADD R15, R21, 0x1, R17 ;  /* 0x00000001150f7824 */ /* 0x000fe200078e0211 */
[C---:B--2---:R-:W-:Y:S02]  /*0c00*/  LEA R18, P2, R16.reuse, UR6, 0x2 ;  /* 0x0000000610127c11 */ /* 0x044fe4000f8410ff */
[----:B------:R-:W-:Y:S02]  /*0c10*/  LEA.HI.X R21, R19, UR15, R22, 0x2, P3 ;  /* 0x0000000f13157c11 */ /* 0x000fe400098f1416 */
[----:B------:R-:W-:-:S03]  /*0c20*/  LEA.HI.X R19, R16, UR7, R15, 0x2, P2 ;  /* 0x0000000710137c11 */ /* 0x000fc600090f140f */
[----:B0-----:R-:W2:Y:S04]  /*0c30*/  LDG.E R20, desc[UR8][R20.64] ;  /* 0x0000000814147981 */ /* 0x001ea8000c1e1900 */
[----:B------:R-:W2:Y:S02]  /*0c40*/  LDG.E R19, desc[UR8][R18.64] ;  /* 0x0000000812137981 */ /* 0x000ea4000c1e1900 */
[----:B--2---:R-:W-:-:S07]  /*0c50*/  FFMA R14, R19, R20, R14 ;  /* 0x00000014130e7223 */ /* 0x004fce000000000e */
.L_x_4:
[----:B------:R-:W1:Y:S01]  /*0c60*/  LDCU.64 UR6, c[0x0][0x388] ;  /* 0x00007100ff0677ac */ /* 0x000e620008000a00 */
[----:B------:R-:W-:-:S04]  /*0c70*/  IADD3 RZ, P2, PT, R11, R2, RZ ;  /* 0x000000020bff7210 */ /* 0x000fc80007f5e0ff */
[----:B------:R-:W-:Y:S02]  /*0c80*/  IADD3.X R23, PT, PT, R13, R0, RZ, P2, !PT ;  /* 0x000000000d177210 */ /* 0x000fe400017fe4ff */
[----:B-1----:R-:W-:-:S04]  /*0c90*/  LEA R16, P3, R12, UR6, 0x2 ;  /* 0x000000060c107c11 */ /* 0x002fc8000f8610ff */
[----:B------:R-:W-:-:S06]  /*0ca0*/  LEA.HI.X R17, R12, UR7, R23, 0x2, P3 ;  /* 0x000000070c117c11 */ /* 0x000fcc00098f1417 */
[----:B0-----:R-:W2:Y:S01]  /*0cb0*/  LDG.E R17, desc[UR8][R16.64] ;  /* 0x0000000810117981 */ /* 0x001ea2000c1e1900 */
[----:B------:R-:W-:Y:S02]  /*0cc0*/  HFMA2 R21, -RZ, RZ, 0, 0 ;  /* 0x00000000ff157431 */ /* 0x000fe400000001ff */
[----:B------:R-:W-:Y:S02]  /*0cd0*/  IMAD.MOV.U32 R22, RZ, RZ, RZ ;  /* 0x000000ffff167224 */ /* 0x000fe400078e00ff */
[----:B--2---:R-:W-:Y:S01]  /*0ce0*/  FADD R20, -R17, R14 ;  /* 0x0000000e11147221 */ /* 0x004fe20000000100 */
[----:B------:R-:W-:Y:S06]  /*0cf0*/  @!P0 BRA `(.L_x_7) ;  /* 0x0000000400008947 */ /* 0x000fec0003800000 */
[----:B------:R-:W-:Y:S01]  /*0d00*/  IMAD.MOV.U32 R21, RZ, RZ, RZ ;  /* 0x000000ffff157224 */ /* 0x000fe200078e00ff */
[----:B------:R-:W-:-:S07]  /*0d10*/  MOV R22, RZ ;  /* 0x000000ff00167202 */ /* 0x000fce0000000f00 */
.L_x_8:
[----:B------:R-:W0:Y:S01]  /*0d20*/  LDCU.64 UR6, c[0x0][0x380] ;  /* 0x00007000ff0677ac */ /* 0x000e220008000a00 */
[----:B---3--:R-:W-:Y:S01]  /*0d30*/  MOV R15, R22 ;  /* 0x00000016000f7202 */ /* 0x008fe20000000f00 */
[----:B------:R-:W-:Y:S01]  /*0d40*/  IMAD R16, R23, R6, RZ ;  /* 0x0000000617107224 */ /* 0x000fe200078e02ff */
[----:B------:R-:W-:Y:S01]  /*0d50*/  IADD3 R19, P3, PT, R21, R4, RZ ;  /* 0x0000000415137210 */ /* 0x000fe20007f7e0ff */
[----:B------:R-:W1:Y:S01]  /*0d60*/  LDCU.64 UR14, c[0x0][0x390] ;  /* 0x00007200ff0e77ac */ /* 0x000e620008000a00 */
[----:B------:R-:W-:Y:S02]  /*0d70*/  IMAD.MOV.U32 R14, RZ, RZ, R21 ;  /* 0x000000ffff0e7224 */ /* 0x000fe400078e0015 */
[----:B------:R-:W-:Y:S01]  /*0d80*/  IMAD R17, R12, R7, R16 ;  /* 0x000000070c117224 */ /* 0x000fe200078e0210 */
[----:B------:R-:W-:Y:S01]  /*0d90*/  IADD3.X R24, PT, PT, R22, R9, RZ, P3, !PT ;  /* 0x0000000916187210 */ /* 0x000fe20001ffe4ff */
[----:B------:R-:W-:-:S04]  /*0da0*/  IMAD.WIDE.U32 R14, R12, R6, R14 ;  /* 0x000000060c0e7225 */ /* 0x000fc800078e000e */
[----:B------:R-:W-:Y:S01]  /*0db0*/  IMAD.IADD R15, R17, 0x1, R15 ;  /* 0x00000001110f7824 */ /* 0x000fe200078e020f */
[C---:B0-----:R-:W-:Y:S02]  /*0dc0*/  LEA R16, P0, R14.reuse, UR6, 0x2 ;  /* 0x000000060e107c11 */ /* 0x041fe4000f8010ff */
[C---:B-1----:R-:W-:Y:S02]  /*0dd0*/  LEA R18, P3, R19.reuse, UR14, 0x2 ;  /* 0x0000000e13127c11 */ /* 0x042fe4000f8610ff */
[----:B------:R-:W-:Y:S02]  /*0de0*/  LEA.HI.X R17, R14, UR7, R15, 0x2, P0 ;  /* 0x000000070e117c11 */ /* 0x000fe400080f140f */
[----:B------:R-:W-:-:S03]  /*0df0*/  LEA.HI.X R19, R19, UR15, R24, 0x2, P3 ;  /* 0x0000000f13137c11 */ /* 0x000fc600098f1418 */
[----:B------:R-:W2:Y:S04]  /*0e00*/  LDG.E R15, desc[UR8][R16.64] ;  /* 0x00000008100f7981 */ /* 0x000ea8000c1e1900 */
[----:B------:R-:W3:Y:S01]  /*0e10*/  LDG.E R14, desc[UR8][R18.64] ;  /* 0x00000008120e7981 */ /* 0x000ee2000c1e1900 */
[----:B--2---:R-:W-:-:S04]  /*0e20*/  FMUL R15, R20, R15 ;  /* 0x0000000f140f7220 */ /* 0x004fc80000400000 */
[----:B---3--:R-:W-:Y:S02]  /*0e30*/  FFMA R15, R15, -0.050000000745058059692, R14 ;  /* 0xbd4ccccd0f0f7823 */ /* 0x008fe4000000000e */
[----:B------:R-:W2:Y:S04]  /*0e40*/  LDG.E R14, desc[UR8][R18.64+0x4] ;  /* 0x00000408120e7981 */ /* 0x000ea8000c1e1900 */
[----:B------:R0:W-:Y:S04]  /*0e50*/  STG.E desc[UR8][R18.64], R15 ;  /* 0x0000000f12007986 */ /* 0x0001e8000c101908 */
[----:B------:R-:W3:Y:S02]  /*0e60*/  LDG.E R25, desc[UR8][R16.64+0x4] ;  /* 0x0000040810197981 */ /* 0x000ee4000c1e1900 */
[----:B---3--:R-:W-:-:S04]  /*0e70*/  FMUL R25, R20, R25 ;  /* 0x0000001914197220 */ /* 0x008fc80000400000 */
[----:B--2---:R-:W-:Y:S02]  /*0e80*/  FFMA R25, R25, -0.050000000745058059692, R14 ;  /* 0xbd4ccccd19197823 */ /* 0x004fe4000000000e */
[----:B------:R-:W2:Y:S04]  /*0e90*/  LDG.E R14, desc[UR8][R18.64+0x8] ;  /* 0x00000808120e7981 */ /* 0x000ea8000c1e1900 */
[----:B------:R1:W-:Y:S04]  /*0ea0*/  STG.E desc[UR8][R18.64+0x4], R25 ;  /* 0x0000041912007986 */ /* 0x0003e8000c101908 */
[----:B------:R-:W3:Y:S02]  /*0eb0*/  LDG.E R27, desc[UR8][R16.64+0x8] ;  /* 0x00000808101b7981 */ /* 0x000ee4000c1e1900 */
[----:B---3--:R-:W-:-:S04]  /*0ec0*/  FMUL R27, R20, R27 ;  /* 0x0000001b141b7220 */ /* 0x008fc80000400000 */
[----:B--2---:R-:W-:Y:S02]  /*0ed0*/  FFMA R27, R27, -0.050000000745058059692, R14 ;  /* 0xbd4ccccd1b1b7823 */ /* 0x004fe4000000000e */
[----:B------:R-:W2:Y:S04]  /*0ee0*/  LDG.E R14, desc[UR8][R18.64+0xc] ;  /* 0x00000c08120e7981 */ /* 0x000ea8000c1e1900 */
[----:B------:R3:W-:Y:S04]  /*0ef0*/  STG.E desc[UR8][R18.64+0x8], R27 ;  /* 0x0000081b12007986 */ /* 0x0007e8000c101908 */
[----:B0-----:R-:W4:Y:S02]  /*0f00*/  LDG.E R15, desc[UR8][R16.64+0xc] ;  /* 0x00000c08100f7981 */ /* 0x001f24000c1e1900 */
[----:B----4-:R-:W-:-:S04]  /*0f10*/  FMUL R15, R20, R15 ;  /* 0x0000000f140f7220 */ /* 0x010fc80000400000 */
[----:B--2---:R-:W-:Y:S02]  /*0f20*/  FFMA R15, R15, -0.050000000745058059692, R14 ;  /* 0xbd4ccccd0f0f7823 */ /* 0x004fe4000000000e */
[----:B------:R-:W2:Y:S04]  /*0f30*/  LDG.E R14, desc[UR8][R18.64+0x10] ;  /* 0x00001008120e7981 */ /* 0x000ea8000c1e1900 */
[----:B------:R0:W-:Y:S04]  /*0f40*/  STG.E desc[UR8][R18.64+0xc], R15 ;  /* 0x00000c0f12007986 */ /* 0x0001e8000c101908 */
[----:B-1----:R-:W4:Y:S02]  /*0f50*/  LDG.E R25, desc[UR8][R16.64+0x10] ;  /* 0x0000100810197981 */ /* 0x002f24000c1e1900 */
[----:B----4-:R-:W-:-:S04]  /*0f60*/  FMUL R25, R20, R25 ;  /* 0x0000001914197220 */ /* 0x010fc80000400000 */
[----:B--2---:R-:W-:Y:S02]  /*0f70*/  FFMA R25, R25, -0.050000000745058059692, R14 ;  /* 0xbd4ccccd19197823 */ /* 0x004fe4000000000e */
[----:B------:R-:W2:Y:S04]  /*0f80*/  LDG.E R14, desc[UR8][R18.64+0x14] ;  /* 0x00001408120e7981 */ /* 0x000ea8000c1e1900 */
[----:B------:R1:W-:Y:S04]  /*0f90*/  STG.E desc[UR8][R18.64+0x10], R25 ;  /* 0x0000101912007986 */ /* 0x0003e8000c101908 */
[----:B---3--:R-:W3:Y:S02]  /*0fa0*/  LDG.E R27, desc[UR8][R16.64+0x14] ;  /* 0x00001408101b7981 */ /* 0x008ee4000c1e1900 */
        /* <DEDUP_REMOVED lines=9> */
[----:B-1----:R-:W4:Y:S01]  /*1040*/  LDG.E R25, desc[UR8][R16.64+0x1c] ;  /* 0x00001c0810197981 */ /* 0x002f22000c1e1900 */
[----:B------:R-:W-:-:S05]  /*1050*/  IADD3 R21, P0, PT, R21, 0x8, RZ ;  /* 0x0000000815157810 */ /* 0x000fca0007f1e0ff */
[----:B------:R-:W-:Y:S01]  /*1060*/  IMAD.X R22, RZ, RZ, R22, P0 ;  /* 0x000000ffff167224 */ /* 0x000fe200000e0616 */
[----:B------:R-:W-:-:S04]  /*1070*/  ISETP.NE.U32.AND P0, PT, R21, UR11, PT ;  /* 0x0000000b15007c0c */ /* 0x000fc8000bf05070 */
[----:B------:R-:W-:Y:S01]  /*1080*/  ISETP.NE.AND.EX P0, PT, R22, R7, PT, P0 ;  /* 0x000000071600720c */ /* 0x000fe20003f05300 */
[----:B----4-:R-:W-:-:S04]  /*1090*/  FMUL R25, R20, R25 ;  /* 0x0000001914197220 */ /* 0x010fc80000400000 */
[----:B--2---:R-:W-:-:S05]  /*10a0*/  FFMA R25, R25, -0.050000000745058059692, R14 ;  /* 0xbd4ccccd19197823 */ /* 0x004fca000000000e */
[----:B------:R3:W-:Y:S03]  /*10b0*/  STG.E desc[UR8][R18.64+0x1c], R25 ;  /* 0x00001c1912007986 */ /* 0x0007e6000c101908 */
[----:B------:R-:W-:Y:S05]  /*10c0*/  @P0 BRA `(.L_x_8) ;  /* 0xfffffffc00140947 */ /* 0x000fea000383ffff */
[----:B------:R-:W0:Y:S01]  /*10d0*/  LDCU UR6, c[0x0][0x3a4] ;  /* 0x00007480ff0677ac */ /* 0x000e220008000800 */
[----:B------:R-:W-:Y:S01]  /*10e0*/  MOV R22, UR11 ;  /* 0x0000000b00167c02 */ /* 0x000fe20008000f00 */
[----:B0-----:R-:W-:-:S07]  /*10f0*/  IMAD.U32 R21, RZ, RZ, UR6 ;  /* 0x00000006ff157e24 */ /* 0x001fce000f8e00ff */
.L_x_7:
        /* <DEDUP_REMOVED lines=8> */
[----:B------:R-:W0:Y:S01]  /*1180*/  LDCU.64 UR6, c[0x0][0x380] ;  /* 0x00007000ff0677ac */ /* 0x000e220008000a00 */
[----:B---3--:R-:W-:Y:S01]  /*1190*/  IADD3.X R15, PT, PT, R13, R0, RZ, P2, !PT ;  /* 0x000000000d0f7210 */ /* 0x008fe200017fe4ff */
[----:B------:R-:W-:Y:S01]  /*11a0*/  IMAD.MOV.U32 R23, RZ, RZ, R21 ;  /* 0x000000ffff177224 */ /* 0x000fe200078e0015 */
[----:B------:R-:W-:Y:S01]  /*11b0*/  IADD3 R19, P1, PT, R22, R4, RZ ;  /* 0x0000000416137210 */ /* 0x000fe20007f3e0ff */
[----:B------:R-:W1:Y:S02]  /*11c0*/  LDCU.64 UR14, c[0x0][0x390] ;  /* 0x00007200ff0e77ac */ /* 0x000e640008000a00 */
[-C--:B------:R-:W-:Y:S02]  /*11d0*/  IMAD R16, R15, R6.reuse, RZ ;  /* 0x000000060f107224 */ /* 0x080fe400078e02ff */
[----:B------:R-:W-:-:S04]  /*11e0*/  IMAD.WIDE.U32 R14, R12, R6, R22 ;  /* 0x000000060c0e7225 */ /* 0x000fc800078e0016 */
[----:B------:R-:W-:Y:S02]  /*11f0*/  IMAD R17, R12, R7, R16 ;  /* 0x000000070c117224 */ /* 0x000fe400078e0210 */
[----:B------:R-:W-:-:S03]  /*1200*/  IMAD.X R24, R21, 0x1, R9, P1 ;  /* 0x0000000115187824 */ /* 0x000fc600008e0609 */
[----:B------:R-:W-:Y:S02]  /*1210*/  IADD3 R15, PT, PT, R17, R15, RZ ;  /* 0x0000000f110f7210 */ /* 0x000fe40007ffe0ff */
        /* <DEDUP_REMOVED lines=20> */
[----:B0-----:R-:W3:Y:S01]  /*1360*/  LDG.E R15, desc[UR8][R16.64+0xc] ;  /* 0x00000c08100f7981 */ /* 0x001ee2000c1e1900 */
[----:B------:R-:W-:-:S04]  /*1370*/  IADD3 R22, P0, PT, R22, 0x4, RZ ;  /* 0x0000000416167810 */ /* 0x000fc80007f1e0ff */
[----:B------:R-:W-:Y:S01]  /*1380*/  IADD3.X R21, PT, PT, RZ, R21, RZ, P0, !PT ;  /* 0x00000015ff157210 */ /* 0x000fe200007fe4ff */
[----:B---3--:R-:W-:-:S04]  /*1390*/  FMUL R15, R20, R15 ;  /* 0x0000000f140f7220 */ /* 0x008fc80000400000 */
[----:B--2---:R-:W-:-:S05]  /*13a0*/  FFMA R15, R15, -0.050000000745058059692, R14 ;  /* 0xbd4ccccd0f0f7823 */ /* 0x004fca000000000e */
[----:B------:R1:W-:Y:S02]  /*13b0*/  STG.E desc[UR8][R18.64+0xc], R15 ;  /* 0x00000c0f12007986 */ /* 0x0003e4000c101908 */
.L_x_10:
        /* <DEDUP_REMOVED lines=8> */
[----:B------:R-:W0:Y:S01]  /*1440*/  LDCU.64 UR6, c[0x0][0x380] ;  /* 0x00007000ff0677ac */ /* 0x000e220008000a00 */
[----:B-1-3--:R-:W-:Y:S01]  /*1450*/  IMAD.X R15, R13, 0x1, R0, P2 ;  /* 0x000000010d0f7824 */ /* 0x00afe200010e0600 */
[----:B------:R-:W-:Y:S01]  /*1460*/  MOV R23, R21 ;  /* 0x0000001500177202 */ /* 0x000fe20000000f00 */
[----:B------:R-:W1:Y:S02]  /*1470*/  LDCU.64 UR14, c[0x0][0x390] ;  /* 0x00007200ff0e77ac */ /* 0x000e640008000a00 */
[----:B------:R-:W-:Y:S01]  /*1480*/  IMAD R16, R15, R6, RZ ;  /* 0x000000060f107224 */ /* 0x000fe200078e02ff */
[----:B------:R-:W-:Y:S01]  /*1490*/  IADD3 R19, P1, PT, R22, R4, RZ ;  /* 0x0000000416137210 */ /* 0x000fe20007f3e0ff */
[----:B------:R-:W-:-:S03]  /*14a0*/  IMAD.WIDE.U32 R14, R12, R6, R22 ;  /* 0x000000060c0e7225 */ /* 0x000fc600078e0016 */
[----:B------:R-:W-:Y:S01]  /*14b0*/  IADD3.X R24, PT, PT, R21, R9, RZ, P1, !PT ;  /* 0x0000000915187210 */ /* 0x000fe20000ffe4ff */
[----:B------:R-:W-:-:S04]  /*14c0*/  IMAD R17, R12, R7, R16 ;  /* 0x000000070c117224 */ /* 0x000fc800078e0210 */
        /* <DEDUP_REMOVED lines=11> */
[----:B------:R-:W3:Y:S01]  /*1580*/  LDG.E R23, desc[UR8][R16.64+0x4] ;  /* 0x0000040810177981 */ /* 0x000ee2000c1e1900 */
[----:B------:R-:W-:-:S05]  /*1590*/  IADD3 R22, P0, PT, R22, 0x2, RZ ;  /* 0x0000000216167810 */ /* 0x000fca0007f1e0ff */
[----:B------:R-:W-:Y:S02]  /*15a0*/  IMAD.X R21, RZ, RZ, R21, P0 ;  /* 0x000000ffff157224 */ /* 0x000fe400000e0615 */
[----:B---3--:R-:W-:-:S04]  /*15b0*/  FMUL R23, R20, R23 ;  /* 0x0000001714177220 */ /* 0x008fc80000400000 */
[----:B--2---:R-:W-:-:S05]  /*15c0*/  FFMA R23, R23, -0.050000000745058059692, R14 ;  /* 0xbd4ccccd17177823 */ /* 0x004fca000000000e */
[----:B------:R0:W-:Y:S02]  /*15d0*/  STG.E desc[UR8][R18.64+0x4], R23 ;  /* 0x0000041712007986 */ /* 0x0001e4000c101908 */
.L_x_11:
[----:B------:R-:W-:Y:S05]  /*15e0*/  BRA.U !UP2, `(.L_x_9) ;  /* 0x000000010a4c7547 */ /* 0x000fea000b800000 */
[----:B------:R-:W2:Y:S01]  /*15f0*/  LDCU.64 UR6, c[0x0][0x380] ;  /* 0x00007000ff0677ac */ /* 0x000ea20008000a00 */
[----:B01-3--:R-:W-:Y:S01]  /*1600*/  IADD3.X R15, PT, PT, R13, R0, RZ, P2, !PT ;  /* 0x000000000d0f7210 */ /* 0x00bfe200017fe4ff */
[----:B------:R-:W-:Y:S01]  /*1610*/  IMAD.MOV.U32 R23, RZ, RZ, R21 ;  /* 0x000000ffff177224 */ /* 0x000fe200078e0015 */
[----:B------:R-:W0:Y:S03]  /*1620*/  LDCU.64 UR14, c[0x0][0x390] ;  /* 0x00007200ff0e77ac */ /* 0x000e260008000a00 */
[-C--:B------:R-:W-:Y:S02]  /*1630*/  IMAD R16, R15, R6.reuse, RZ ;  /* 0x000000060f107224 */ /* 0x080fe400078e02ff */
[----:B------:R-:W-:Y:S01]  /*1640*/  IMAD.WIDE.U32 R14, R12, R6, R22 ;  /* 0x000000060c0e7225 */ /* 0x000fe200078e0016 */
[----:B------:R-:W-:-:S03]  /*1650*/  IADD3 R22, P1, PT, R22, R4, RZ ;  /* 0x0000000416167210 */ /* 0x000fc60007f3e0ff */
[----:B------:R-:W-:Y:S02]  /*1660*/  IMAD R7, R12, R7, R16 ;  /* 0x000000070c077224 */ /* 0x000fe400078e0210 */
[----:B------:R-:W-:-:S03]  /*1670*/  IMAD.X R21, R21, 0x1, R9, P1 ;  /* 0x0000000115157824 */ /* 0x000fc600008e0609 */
[----:B------:R-:W-:Y:S02]  /*1680*/  IADD3 R7, PT, PT, R7, R15, RZ ;  /* 0x0000000f07077210 */ /* 0x000fe40007ffe0ff */
[----:B--2---:R-:W-:Y:S02]  /*1690*/  LEA R16, P0, R14, UR6, 0x2 ;  /* 0x000000060e107c11 */ /* 0x004fe4000f8010ff */
[----:B0-----:R-:W-:Y:S02]  /*16a0*/  LEA R6, P1, R22, UR14, 0x2 ;  /* 0x0000000e16067c11 */ /* 0x001fe4000f8210ff */
[----:B------:R-:W-:Y:S02]  /*16b0*/  LEA.HI.X R17, R14, UR7, R7, 0x2, P0 ;  /* 0x000000070e117c11 */ /* 0x000fe400080f1407 */
[----:B------:R-:W-:-:S04]  /*16c0*/  LEA.HI.X R7, R22, UR15, R21, 0x2, P1 ;  /* 0x0000000f16077c11 */ /* 0x000fc800088f1415 */
[----:B------:R-:W2:Y:S04]  /*16d0*/  LDG.E R17, desc[UR8][R16.64] ;  /* 0x0000000810117981 */ /* 0x000ea8000c1e1900 */
[----:B------:R-:W3:Y:S01]  /*16e0*/  LDG.E R15, desc[UR8][R6.64] ;  /* 0x00000008060f7981 */ /* 0x000ee2000c1e1900 */
[----:B--2---:R-:W-:-:S04]  /*16f0*/  FMUL R20, R20, R17 ;  /* 0x0000001114147220 */ /* 0x004fc80000400000 */
[----:B---3--:R-:W-:-:S05]  /*1700*/  FFMA R15, R20, -0.050000000745058059692, R15 ;  /* 0xbd4ccccd140f7823 */ /* 0x008fca000000000f */
[----:B------:R2:W-:Y:S02]  /*1710*/  STG.E desc[UR8][R6.64], R15 ;  /* 0x0000000f06007986 */ /* 0x0005e4000c101908 */
.L_x_9:
[----:B------:R-:W-:-:S04]  /*1720*/  IADD3 R11, P0, PT, R11, 0x1, RZ ;  /* 0x000000010b0b7810 */ /* 0x000fc80007f1e0ff */
[----:B------:R-:W-:Y:S02]  /*1730*/  IADD3.X R13, PT, PT, RZ, R13, RZ, P0, !PT ;  /* 0x0000000dff0d7210 */ /* 0x000fe400007fe4ff */
[----:B------:R-:W-:-:S04]  /*1740*/  ISETP.GT.U32.AND P0, PT, R8, R11, PT ;  /* 0x0000000b0800720c */ /* 0x000fc80003f04070 */
[----:B------:R-:W-:-:S13]  /*1750*/  ISETP.GT.U32.AND.EX P0, PT, R10, R13, PT, P0 ;  /* 0x0000000d0a00720c */ /* 0x000fda0003f04100 */
[----:B------:R-:W-:Y:S05]  /*1760*/  @P0 BRA `(.L_x_12) ;  /* 0xffffffe800d40947 */ /* 0x000fea000383ffff */
.L_x_1:
[----:B0-----:R-:W-:Y:S05]  /*1770*/  BSYNC.RECONVERGENT B0 ;  /* 0x0000000000007941 */ /* 0x001fea0003800200 */
.L_x_0:
[----:B------:R-:W-:Y:S05]  /*1780*/  BRA.U UP1, `(.L_x_13) ;  /* 0xffffffe901a87547 */ /* 0x000fea000b83ffff */
[----:B------:R-:W-:Y:S05]  /*1790*/  EXIT ;  /* 0x000000000000794d */ /* 0x000fea0003800000 */
.L_x_14:
[----:B------:R-:W-:-:S00]  /*17a0*/  BRA `(.L_x_14) ;  /* 0xfffffffc00fc7947 */ /* 0x000fc0000383ffff */
[----:B------:R-:W-:-:S00]  /*17b0*/  NOP ;  /* 0x0000000000007918 */ /* 0x000fc00000000000 */
        /* <DEDUP_REMOVED lines=12> */
.L_x_15:


//--------------------- .nv.shared.reserved.0     --------------------------
	.section	.nv.shared.reserved.0,"aw",@nobits
	.weak		__nv_reservedSMEM_offset_0_alias
	.size		__nv_reservedSMEM_offset_0_alias, 0, 64
	.other		__nv_reservedSMEM_offset_0_alias,@"STO_CUDA_RESERVED_SHARED STV_DEFAULT"
__nv_reservedSMEM_offset_0_alias:
	.zero		0
	.zero		64


//--------------------- .nv.constant0._Z10sgd_kernelPfS_S_yyyi --------------------------
	.section	.nv.constant0._Z10sgd_kernelPfS_S_yyyi,"a",@progbits
	.sectionflags	@""
	.align	4
.nv.constant0._Z10sgd_kernelPfS_S_yyyi:
	.zero		948


//--------------------- SYMBOLS --------------------------

	.type		.nv.reservedSmem.offset0,@object
	.size		.nv.reservedSmem.offset0,0x4
